//
// Generated by NVIDIA NVVM Compiler
//
// Compiler Build ID: CL-36424714
// Cuda compilation tools, release 13.0, V13.0.88
// Based on NVVM 20.0.0
//

.version 9.0
.target sm_100
.address_size 64

	// .globl	_Z10oddEvenGPUPii

.visible .entry _Z10oddEvenGPUPii(
	.param .u64 .ptr .align 1 _Z10oddEvenGPUPii_param_0,
	.param .u32 _Z10oddEvenGPUPii_param_1
)
{
	.reg .pred 	%p<11>;
	.reg .b32 	%r<27>;
	.reg .b64 	%rd<7>;

	ld.param.u64 	%rd4, [_Z10oddEvenGPUPii_param_0];
	ld.param.u32 	%r15, [_Z10oddEvenGPUPii_param_1];
	cvta.to.global.u64 	%rd1, %rd4;
	mov.u32 	%r16, %ctaid.x;
	mov.u32 	%r1, %ntid.x;
	mov.u32 	%r17, %tid.x;
	mad.lo.s32 	%r18, %r16, %r1, %r17;
	shl.b32 	%r2, %r18, 1;
	setp.ge.s32 	%p1, %r2, %r15;
	@%p1 bra 	$L__BB0_15;
	setp.lt.s32 	%p2, %r15, 2;
	@%p2 bra 	$L__BB0_15;
	add.s32 	%r3, %r2, 1;
	shr.u32 	%r20, %r15, 31;
	add.s32 	%r21, %r15, %r20;
	shr.s32 	%r4, %r21, 1;
	mov.b32 	%r24, 0;
$L__BB0_3:
	mov.u32 	%r25, %r2;
$L__BB0_4:
	add.s32 	%r22, %r25, 1;
	setp.ge.s32 	%p3, %r22, %r15;
	@%p3 bra 	$L__BB0_7;
	mul.wide.s32 	%rd5, %r25, 4;
	add.s64 	%rd2, %rd1, %rd5;
	ld.global.u32 	%r7, [%rd2];
	ld.global.u32 	%r8, [%rd2+4];
	setp.le.s32 	%p4, %r7, %r8;
	@%p4 bra 	$L__BB0_7;
	st.global.u32 	[%rd2], %r8;
	st.global.u32 	[%rd2+4], %r7;
$L__BB0_7:
	add.s32 	%r25, %r25, %r1;
	setp.lt.s32 	%p5, %r25, %r15;
	@%p5 bra 	$L__BB0_4;
	setp.ge.s32 	%p6, %r3, %r15;
	bar.sync 	0;
	@%p6 bra 	$L__BB0_14;
	mov.u32 	%r26, %r3;
$L__BB0_10:
	add.s32 	%r23, %r26, 1;
	setp.ge.s32 	%p7, %r23, %r15;
	@%p7 bra 	$L__BB0_13;
	mul.wide.s32 	%rd6, %r26, 4;
	add.s64 	%rd3, %rd1, %rd6;
	ld.global.u32 	%r11, [%rd3];
	ld.global.u32 	%r12, [%rd3+4];
	setp.le.s32 	%p8, %r11, %r12;
	@%p8 bra 	$L__BB0_13;
	st.global.u32 	[%rd3], %r12;
	st.global.u32 	[%rd3+4], %r11;
$L__BB0_13:
	add.s32 	%r26, %r26, %r1;
	setp.lt.s32 	%p9, %r26, %r15;
	@%p9 bra 	$L__BB0_10;
$L__BB0_14:
	bar.sync 	0;
	add.s32 	%r24, %r24, 1;
	setp.ne.s32 	%p10, %r24, %r4;
	@%p10 bra 	$L__BB0_3;
$L__BB0_15:
	ret;

}
	// .globl	_Z11oddeven_gpuPij
.visible .entry _Z11oddeven_gpuPij(
	.param .u64 .ptr .align 1 _Z11oddeven_gpuPij_param_0,
	.param .u32 _Z11oddeven_gpuPij_param_1
)
{
	.reg .pred 	%p<6>;
	.reg .b32 	%r<19>;
	.reg .b64 	%rd<5>;

	ld.param.u64 	%rd3, [_Z11oddeven_gpuPij_param_0];
	ld.param.u32 	%r10, [_Z11oddeven_gpuPij_param_1];
	setp.eq.s32 	%p1, %r10, 0;
	@%p1 bra 	$L__BB1_7;
	mov.u32 	%r12, %ntid.x;
	mov.u32 	%r13, %ctaid.x;
	mov.u32 	%r14, %tid.x;
	mad.lo.s32 	%r15, %r13, %r12, %r14;
	shl.b32 	%r1, %r15, 1;
	shl.b32 	%r2, %r12, 1;
	cvta.to.global.u64 	%rd1, %rd3;
	mov.b32 	%r17, 1;
$L__BB1_2:
	and.b32  	%r16, %r17, 1;
	add.s32 	%r18, %r1, %r16;
	setp.ge.u32 	%p2, %r18, %r10;
	@%p2 bra 	$L__BB1_6;
$L__BB1_3:
	mul.wide.s32 	%rd4, %r18, 4;
	add.s64 	%rd2, %rd1, %rd4;
	ld.global.u32 	%r6, [%rd2];
	ld.global.u32 	%r7, [%rd2+4];
	setp.le.s32 	%p3, %r6, %r7;
	@%p3 bra 	$L__BB1_5;
	st.global.u32 	[%rd2+4], %r6;
	st.global.u32 	[%rd2], %r7;
$L__BB1_5:
	add.s32 	%r18, %r18, %r2;
	setp.lt.u32 	%p4, %r18, %r10;
	@%p4 bra 	$L__BB1_3;
$L__BB1_6:
	bar.sync 	0;
	add.s32 	%r9, %r17, 1;
	setp.ne.s32 	%p5, %r17, %r10;
	mov.u32 	%r17, %r9;
	@%p5 bra 	$L__BB1_2;
$L__BB1_7:
	ret;

}


// ===== COMPILED SASS (sm_100) =====

	.target	sm_100

	.elftype	@"ET_EXEC"


//--------------------- .note.nv.tkinfo           --------------------------
	.section	.note.nv.tkinfo,"",@"SHT_NOTE"
	.sectionflags	@"SHF_NOTE_NV_TKINFO"
	.tkinfo
        /*0018*/ 	.word	0x00000002
        /*0030*/ 	.string	""
        /*0030*/ 	.string	"ptxas"
        /*0030*/ 	.string	"Cuda compilation tools, release 13.0, V13.0.88"
        /*0030*/ 	.string	"Build cuda_13.0.r13.0/compiler.36424714_0"
        /*0030*/ 	.string	"-arch sm_100 -m 64 "



//--------------------- .note.nv.cuinfo           --------------------------
	.section	.note.nv.cuinfo,"",@"SHT_NOTE"
	.sectionflags	@"SHF_NOTE_NV_CUINFO"
        /*0018*/ 	.short	0x0002
        /*001a*/ 	.short	0x0064
        /*001c*/ 	.short	0x0082
	.zero		2


//--------------------- .nv.info                  --------------------------
	.section	.nv.info,"",@"SHT_CUDA_INFO"
	.align	4


	//----- nvinfo : EIATTR_REGCOUNT
	.align		4
        /*0000*/ 	.byte	0x04, 0x2f
        /*0002*/ 	.short	(.L_1 - .L_0)
	.align		4
.L_0:
        /*0004*/ 	.word	index@(_Z10oddEvenGPUPii)
        /*0008*/ 	.word	0x0000000f


	//----- nvinfo : EIATTR_FRAME_SIZE
	.align		4
.L_1:
        /*000c*/ 	.byte	0x04, 0x11
        /*000e*/ 	.short	(.L_3 - .L_2)
	.align		4
.L_2:
        /*0010*/ 	.word	index@(_Z10oddEvenGPUPii)
        /*0014*/ 	.word	0x00000000


	//----- nvinfo : EIATTR_REGCOUNT
	.align		4
.L_3:
        /*0018*/ 	.byte	0x04, 0x2f
        /*001a*/ 	.short	(.L_5 - .L_4)
	.align		4
.L_4:
        /*001c*/ 	.word	index@(_Z11oddeven_gpuPij)
        /*0020*/ 	.word	0x0000000c


	//----- nvinfo : EIATTR_FRAME_SIZE
	.align		4
.L_5:
        /*0024*/ 	.byte	0x04, 0x11
        /*0026*/ 	.short	(.L_7 - .L_6)
	.align		4
.L_6:
        /*0028*/ 	.word	index@(_Z11oddeven_gpuPij)
        /*002c*/ 	.word	0x00000000


	//----- nvinfo : EIATTR_MIN_STACK_SIZE
	.align		4
.L_7:
        /*0030*/ 	.byte	0x04, 0x12
        /*0032*/ 	.short	(.L_9 - .L_8)
	.align		4
.L_8:
        /*0034*/ 	.word	index@(_Z11oddeven_gpuPij)
        /*0038*/ 	.word	0x00000000


	//----- nvinfo : EIATTR_MIN_STACK_SIZE
	.align		4
.L_9:
        /*003c*/ 	.byte	0x04, 0x12
        /*003e*/ 	.short	(.L_11 - .L_10)
	.align		4
.L_10:
        /*0040*/ 	.word	index@(_Z10oddEvenGPUPii)
        /*0044*/ 	.word	0x00000000
.L_11:


//--------------------- .nv.compat                --------------------------
	.section	.nv.compat,"",@"SHT_CUDA_COMPAT_INFO"
	.align	4
        /*0000*/ 	.byte	0x02, 0x09, 0x00, 0x00, 0x02, 0x02, 0x01, 0x00, 0x02, 0x05, 0x05, 0x00, 0x03, 0x07, 0x01, 0x01
        /*0010*/ 	.byte	0x02, 0x03, 0x00, 0x00, 0x02, 0x06, 0x01, 0x00, 0x04, 0x0b, 0x08, 0x00, 0x09, 0x00, 0x00, 0x00
        /*0020*/ 	.byte	0x00, 0x00, 0x00, 0x00


//--------------------- .nv.info._Z11oddeven_gpuPij --------------------------
	.section	.nv.info._Z11oddeven_gpuPij,"",@"SHT_CUDA_INFO"
	.sectionflags	@""
	.align	4


	//----- nvinfo : EIATTR_CUDA_API_VERSION
	.align		4
        /*0000*/ 	.byte	0x04, 0x37
        /*0002*/ 	.short	(.L_13 - .L_12)
.L_12:
        /*0004*/ 	.word	0x00000082


	//----- nvinfo : EIATTR_KPARAM_INFO
	.align		4
.L_13:
        /*0008*/ 	.byte	0x04, 0x17
        /*000a*/ 	.short	(.L_15 - .L_14)
.L_14:
        /*000c*/ 	.word	0x00000000
        /*0010*/ 	.short	0x0001
        /*0012*/ 	.short	0x0008
        /*0014*/ 	.byte	0x00, 0xf0, 0x11, 0x00


	//----- nvinfo : EIATTR_KPARAM_INFO
	.align		4
.L_15:
        /*0018*/ 	.byte	0x04, 0x17
        /*001a*/ 	.short	(.L_17 - .L_16)
.L_16:
        /*001c*/ 	.word	0x00000000
        /*0020*/ 	.short	0x0000
        /*0022*/ 	.short	0x0000
        /*0024*/ 	.byte	0x00, 0xf5, 0x21, 0x00


	//----- nvinfo : EIATTR_SPARSE_MMA_MASK
	.align		4
.L_17:
        /*0028*/ 	.byte	0x03, 0x50
        /*002a*/ 	.short	0x0000


	//----- nvinfo : EIATTR_MAXREG_COUNT
	.align		4
        /*002c*/ 	.byte	0x03, 0x1b
        /*002e*/ 	.short	0x00ff


	//----- nvinfo : EIATTR_NUM_BARRIERS
	.align		4
        /*0030*/ 	.byte	0x02, 0x4c
        /*0032*/ 	.byte	0x01
	.zero		1


	//----- nvinfo : EIATTR_MERCURY_ISA_VERSION
	.align		4
        /*0034*/ 	.byte	0x03, 0x5f
        /*0036*/ 	.short	0x0101


	//----- nvinfo : EIATTR_VRC_CTA_INIT_COUNT
	.align		4
        /*0038*/ 	.byte	0x02, 0x4a
	.zero		1
	.zero		1


	//----- nvinfo : EIATTR_EXIT_INSTR_OFFSETS
	.align		4
        /*003c*/ 	.byte	0x04, 0x1c
        /*003e*/ 	.short	(.L_19 - .L_18)


	//   ....[0]....
.L_18:
        /*0040*/ 	.word	0x00000030


	//   ....[1]....
        /*0044*/ 	.word	0x00000210


	//----- nvinfo : EIATTR_CRS_STACK_SIZE
	.align		4
.L_19:
        /*0048*/ 	.byte	0x04, 0x1e
        /*004a*/ 	.short	(.L_21 - .L_20)
.L_20:
        /*004c*/ 	.word	0x00000000


	//----- nvinfo : EIATTR_CBANK_PARAM_SIZE
	.align		4
.L_21:
        /*0050*/ 	.byte	0x03, 0x19
        /*0052*/ 	.short	0x000c


	//----- nvinfo : EIATTR_PARAM_CBANK
	.align		4
        /*0054*/ 	.byte	0x04, 0x0a
        /*0056*/ 	.short	(.L_23 - .L_22)
	.align		4
.L_22:
        /*0058*/ 	.word	index@(.nv.constant0._Z11oddeven_gpuPij)
        /*005c*/ 	.short	0x0380
        /*005e*/ 	.short	0x000c


	//----- nvinfo : EIATTR_SW_WAR
	.align		4
.L_23:
        /*0060*/ 	.byte	0x04, 0x36
        /*0062*/ 	.short	(.L_25 - .L_24)
.L_24:
        /*0064*/ 	.word	0x00000008
.L_25:


//--------------------- .nv.info._Z10oddEvenGPUPii --------------------------
	.section	.nv.info._Z10oddEvenGPUPii,"",@"SHT_CUDA_INFO"
	.sectionflags	@""
	.align	4


	//----- nvinfo : EIATTR_CUDA_API_VERSION
	.align		4
        /*0000*/ 	.byte	0x04, 0x37
        /*0002*/ 	.short	(.L_27 - .L_26)
.L_26:
        /*0004*/ 	.word	0x00000082


	//----- nvinfo : EIATTR_KPARAM_INFO
	.align		4
.L_27:
        /*0008*/ 	.byte	0x04, 0x17
        /*000a*/ 	.short	(.L_29 - .L_28)
.L_28:
        /*000c*/ 	.word	0x00000000
        /*0010*/ 	.short	0x0001
        /*0012*/ 	.short	0x0008
        /*0014*/ 	.byte	0x00, 0xf0, 0x11, 0x00


	//----- nvinfo : EIATTR_KPARAM_INFO
	.align		4
.L_29:
        /*0018*/ 	.byte	0x04, 0x17
        /*001a*/ 	.short	(.L_31 - .L_30)
.L_30:
        /*001c*/ 	.word	0x00000000
        /*0020*/ 	.short	0x0000
        /*0022*/ 	.short	0x0000
        /*0024*/ 	.byte	0x00, 0xf5, 0x21, 0x00


	//----- nvinfo : EIATTR_SPARSE_MMA_MASK
	.align		4
.L_31:
        /*0028*/ 	.byte	0x03, 0x50
        /*002a*/ 	.short	0x0000


	//----- nvinfo : EIATTR_MAXREG_COUNT
	.align		4
        /*002c*/ 	.byte	0x03, 0x1b
        /*002e*/ 	.short	0x00ff


	//----- nvinfo : EIATTR_NUM_BARRIERS
	.align		4
        /*0030*/ 	.byte	0x02, 0x4c
        /*0032*/ 	.byte	0x01
	.zero		1


	//----- nvinfo : EIATTR_MERCURY_ISA_VERSION
	.align		4
        /*0034*/ 	.byte	0x03, 0x5f
        /*0036*/ 	.short	0x0101


	//----- nvinfo : EIATTR_VRC_CTA_INIT_COUNT
	.align		4
        /*0038*/ 	.byte	0x02, 0x4a
	.zero		1
	.zero		1


	//----- nvinfo : EIATTR_EXIT_INSTR_OFFSETS
	.align		4
        /*003c*/ 	.byte	0x04, 0x1c
        /*003e*/ 	.short	(.L_33 - .L_32)


	//   ....[0]....
.L_32:
        /*0040*/ 	.word	0x00000080


	//   ....[1]....
        /*0044*/ 	.word	0x000000a0


	//   ....[2]....
        /*0048*/ 	.word	0x000003d0


	//----- nvinfo : EIATTR_CRS_STACK_SIZE
	.align		4
.L_33:
        /*004c*/ 	.byte	0x04, 0x1e
        /*004e*/ 	.short	(.L_35 - .L_34)
.L_34:
        /*0050*/ 	.word	0x00000000


	//----- nvinfo : EIATTR_CBANK_PARAM_SIZE
	.align		4
.L_35:
        /*0054*/ 	.byte	0x03, 0x19
        /*0056*/ 	.short	0x000c


	//----- nvinfo : EIATTR_PARAM_CBANK
	.align		4
        /*0058*/ 	.byte	0x04, 0x0a
        /*005a*/ 	.short	(.L_37 - .L_36)
	.align		4
.L_36:
        /*005c*/ 	.word	index@(.nv.constant0._Z10oddEvenGPUPii)
        /*0060*/ 	.short	0x0380
        /*0062*/ 	.short	0x000c


	//----- nvinfo : EIATTR_SW_WAR
	.align		4
.L_37:
        /*0064*/ 	.byte	0x04, 0x36
        /*0066*/ 	.short	(.L_39 - .L_38)
.L_38:
        /*0068*/ 	.word	0x00000008
.L_39:


//--------------------- .nv.callgraph             --------------------------
	.section	.nv.callgraph,"",@"SHT_CUDA_CALLGRAPH"
	.align	4
	.sectionentsize	8
	.align		4
        /*0000*/ 	.word	0x00000000
	.align		4
        /*0004*/ 	.word	0xffffffff
	.align		4
        /*0008*/ 	.word	0x00000000
	.align		4
        /*000c*/ 	.word	0xfffffffe
	.align		4
        /*0010*/ 	.word	0x00000000
	.align		4
        /*0014*/ 	.word	0xfffffffd
	.align		4
        /*0018*/ 	.word	0x00000000
	.align		4
        /*001c*/ 	.word	0xfffffffc


//--------------------- .text._Z11oddeven_gpuPij  --------------------------
	.section	.text._Z11oddeven_gpuPij,"ax",@progbits
	.align	128
        .global         _Z11oddeven_gpuPij
        .type           _Z11oddeven_gpuPij,@function
        .size           _Z11oddeven_gpuPij,(.L_x_16 - _Z11oddeven_gpuPij)
        .other          _Z11oddeven_gpuPij,@"STO_CUDA_ENTRY STV_DEFAULT"
_Z11oddeven_gpuPij:
.text._Z11oddeven_gpuPij:
[----:B------:R-:W-:Y:S01]  /*0000*/  LDC R1, c[0x0][0x37c] ;  /* 0x0000df00ff017b82 */ /* 0x000fe20000000800 */
[----:B------:R-:W0:Y:S02]  /*0010*/  LDCU UR4, c[0x0][0x388] ;  /* 0x00007100ff0477ac */ /* 0x000e240008000800 */
[----:B0-----:R-:W-:-:S13]  /*0020*/  ISETP.NE.AND P0, PT, RZ, UR4, PT ;  /* 0x00000004ff007c0c */ /* 0x001fda000bf05270 */
[----:B------:R-:W-:Y:S05]  /*0030*/  @!P0 EXIT ;  /* 0x000000000000894d */ /* 0x000fea0003800000 */
[----:B------:R-:W0:Y:S01]  /*0040*/  S2R R3, SR_TID.X ;  /* 0x0000000000037919 */ /* 0x000e220000002100 */
[----:B------:R-:W0:Y:S01]  /*0050*/  S2UR UR4, SR_CTAID.X ;  /* 0x00000000000479c3 */ /* 0x000e220000002500 */
[----:B------:R-:W1:Y:S07]  /*0060*/  LDCU.64 UR6, c[0x0][0x358] ;  /* 0x00006b00ff0677ac */ /* 0x000e6e0008000a00 */
[----:B------:R-:W0:Y:S02]  /*0070*/  LDC R6, c[0x0][0x360] ;  /* 0x0000d800ff067b82 */ /* 0x000e240000000800 */
[----:B0-----:R-:W-:Y:S01]  /*0080*/  IMAD R0, R6, UR4, R3 ;  /* 0x0000000406007c24 */ /* 0x001fe2000f8e0203 */
[----:B-1----:R-:W-:-:S06]  /*0090*/  UMOV UR4, 0x1 ;  /* 0x0000000100047882 */ /* 0x002fcc0000000000 */
.L_x_3:
[----:B------:R-:W0:Y:S01]  /*00a0*/  LDCU UR8, c[0x0][0x388] ;  /* 0x00007100ff0877ac */ /* 0x000e220008000800 */
[----:B------:R-:W-:Y:S01]  /*00b0*/  BSSY.RECONVERGENT B0, `(.L_x_0) ;  /* 0x0000012000007945 */ /* 0x000fe20003800200 */
[----:B------:R-:W-:-:S06]  /*00c0*/  ULOP3.LUT UR5, UR4, 0x1, URZ, 0xc0, !UPT ;  /* 0x0000000104057892 */ /* 0x000fcc000f8ec0ff */
[----:B------:R-:W-:-:S05]  /*00d0*/  LEA R4, R0, UR5, 0x1 ;  /* 0x0000000500047c11 */ /* 0x000fca000f8e08ff */
[----:B------:R-:W1:Y:S01]  /*00e0*/  LDCU UR5, c[0x0][0x388] ;  /* 0x00007100ff0577ac */ /* 0x000e620008000800 */
[----:B0-----:R-:W-:Y:S01]  /*00f0*/  ISETP.GE.U32.AND P0, PT, R4, UR8, PT ;  /* 0x0000000804007c0c */ /* 0x001fe2000bf06070 */
[----:B------:R-:W-:-:S12]  /*0100*/  UISETP.NE.AND UP0, UPT, UR4, UR8, UPT ;  /* 0x000000080400728c */ /* 0x000fd8000bf05270 */
[----:B-1----:R-:W-:Y:S05]  /*0110*/  @P0 BRA `(.L_x_1) ;  /* 0x00000000002c0947 */ /* 0x002fea0003800000 */
[----:B------:R-:W0:Y:S01]  /*0120*/  LDC.64 R2, c[0x0][0x380] ;  /* 0x0000e000ff027b82 */ /* 0x000e220000000a00 */
[----:B------:R-:W-:-:S07]  /*0130*/  IMAD.MOV.U32 R7, RZ, RZ, R4 ;  /* 0x000000ffff077224 */ /* 0x000fce00078e0004 */
.L_x_2:
[----:B0-----:R-:W-:-:S05]  /*0140*/  IMAD.WIDE R4, R7, 0x4, R2 ;  /* 0x0000000407047825 */ /* 0x001fca00078e0202 */
[----:B------:R-:W2:Y:S04]  /*0150*/  LDG.E R9, desc[UR6][R4.64] ;  /* 0x0000000604097981 */ /* 0x000ea8000c1e1900 */
[----:B------:R-:W2:Y:S01]  /*0160*/  LDG.E R8, desc[UR6][R4.64+0x4] ;  /* 0x0000040604087981 */ /* 0x000ea2000c1e1900 */
[----:B------:R-:W-:Y:S01]  /*0170*/  IMAD R7, R6, 0x2, R7 ;  /* 0x0000000206077824 */ /* 0x000fe200078e0207 */
[----:B--2---:R-:W-:-:S13]  /*0180*/  ISETP.GT.AND P0, PT, R9, R8, PT ;  /* 0x000000080900720c */ /* 0x004fda0003f04270 */
[----:B------:R1:W-:Y:S04]  /*0190*/  @P0 STG.E desc[UR6][R4.64+0x4], R9 ;  /* 0x0000040904000986 */ /* 0x0003e8000c101906 */
[----:B------:R1:W-:Y:S01]  /*01a0*/  @P0 STG.E desc[UR6][R4.64], R8 ;  /* 0x0000000804000986 */ /* 0x0003e2000c101906 */
[----:B------:R-:W-:-:S13]  /*01b0*/  ISETP.GE.U32.AND P0, PT, R7, UR5, PT ;  /* 0x0000000507007c0c */ /* 0x000fda000bf06070 */
[----:B-1----:R-:W-:Y:S05]  /*01c0*/  @!P0 BRA `(.L_x_2) ;  /* 0xfffffffc00dc8947 */ /* 0x002fea000383ffff */
.L_x_1:
[----:B------:R-:W-:Y:S05]  /*01d0*/  BSYNC.RECONVERGENT B0 ;  /* 0x0000000000007941 */ /* 0x000fea0003800200 */
.L_x_0:
[----:B------:R-:W-:Y:S01]  /*01e0*/  BAR.SYNC.DEFER_BLOCKING 0x0 ;  /* 0x0000000000007b1d */ /* 0x000fe20000010000 */
[----:B------:R-:W-:-:S05]  /*01f0*/  UIADD3 UR4, UPT, UPT, UR4, 0x1, URZ ;  /* 0x0000000104047890 */ /* 0x000fca000fffe0ff */
[----:B------:R-:W-:Y:S07]  /*0200*/  BRA.U UP0, `(.L_x_3) ;  /* 0xfffffffd00a47547 */ /* 0x000fee000b83ffff */
[----:B------:R-:W-:Y:S05]  /*0210*/  EXIT ;  /* 0x000000000000794d */ /* 0x000fea0003800000 */
.L_x_4:
[----:B------:R-:W-:-:S00]  /*0220*/  BRA `(.L_x_4) ;  /* 0xfffffffc00fc7947 */ /* 0x000fc0000383ffff */
[----:B------:R-:W-:-:S00]  /*0230*/  NOP ;  /* 0x0000000000007918 */ /* 0x000fc00000000000 */
        /* <DEDUP_REMOVED lines=12> */
.L_x_16:


//--------------------- .text._Z10oddEvenGPUPii   --------------------------
	.section	.text._Z10oddEvenGPUPii,"ax",@progbits
	.align	128
        .global         _Z10oddEvenGPUPii
        .type           _Z10oddEvenGPUPii,@function
        .size           _Z10oddEvenGPUPii,(.L_x_17 - _Z10oddEvenGPUPii)
        .other          _Z10oddEvenGPUPii,@"STO_CUDA_ENTRY STV_DEFAULT"
_Z10oddEvenGPUPii:
.text._Z10oddEvenGPUPii:
[----:B------:R-:W-:Y:S01]  /*0000*/  LDC R1, c[0x0][0x37c] ;  /* 0x0000df00ff017b82 */ /* 0x000fe20000000800 */
[----:B------:R-:W0:Y:S07]  /*0010*/  S2R R3, SR_TID.X ;  /* 0x0000000000037919 */ /* 0x000e2e0000002100 */
[----:B------:R-:W0:Y:S08]  /*0020*/  S2UR UR4, SR_CTAID.X ;  /* 0x00000000000479c3 */ /* 0x000e300000002500 */
[----:B------:R-:W0:Y:S08]  /*0030*/  LDC R8, c[0x0][0x360] ;  /* 0x0000d800ff087b82 */ /* 0x000e300000000800 */
[----:B------:R-:W1:Y:S01]  /*0040*/  LDC R5, c[0x0][0x388] ;  /* 0x0000e200ff057b82 */ /* 0x000e620000000800 */
[----:B0-----:R-:W-:-:S04]  /*0050*/  IMAD R0, R8, UR4, R3 ;  /* 0x0000000408007c24 */ /* 0x001fc8000f8e0203 */
[----:B------:R-:W-:-:S05]  /*0060*/  IMAD.SHL.U32 R0, R0, 0x2, RZ ;  /* 0x0000000200007824 */ /* 0x000fca00078e00ff */
[----:B-1----:R-:W-:-:S13]  /*0070*/  ISETP.GE.AND P0, PT, R0, R5, PT ;  /* 0x000000050000720c */ /* 0x002fda0003f06270 */
[----:B------:R-:W-:Y:S05]  /*0080*/  @P0 EXIT ;  /* 0x000000000000094d */ /* 0x000fea0003800000 */
[----:B------:R-:W-:-:S13]  /*0090*/  ISETP.GE.AND P0, PT, R5, 0x2, PT ;  /* 0x000000020500780c */ /* 0x000fda0003f06270 */
[----:B------:R-:W-:Y:S05]  /*00a0*/  @!P0 EXIT ;  /* 0x000000000000894d */ /* 0x000fea0003800000 */
[----:B------:R-:W-:Y:S01]  /*00b0*/  LEA.HI R2, R5, R5, RZ, 0x1 ;  /* 0x0000000505027211 */ /* 0x000fe200078f08ff */
[----:B------:R-:W-:Y:S01]  /*00c0*/  VIADD R6, R0, 0x1 ;  /* 0x0000000100067836 */ /* 0x000fe20000000000 */
[----:B------:R-:W0:Y:S02]  /*00d0*/  LDCU.64 UR6, c[0x0][0x358] ;  /* 0x00006b00ff0677ac */ /* 0x000e240008000a00 */
[----:B------:R-:W-:Y:S01]  /*00e0*/  SHF.R.S32.HI R7, RZ, 0x1, R2 ;  /* 0x00000001ff077819 */ /* 0x000fe20000011402 */
[----:B------:R-:W-:-:S06]  /*00f0*/  UMOV UR4, URZ ;  /* 0x000000ff00047c82 */ /* 0x000fcc0008000000 */
.L_x_14:
[----:B01----:R-:W1:Y:S01]  /*0100*/  LDC.64 R2, c[0x0][0x380] ;  /* 0x0000e000ff027b82 */ /* 0x003e620000000a00 */
[----:B------:R-:W-:Y:S01]  /*0110*/  UIADD3 UR4, UPT, UPT, UR4, 0x1, URZ ;  /* 0x0000000104047890 */ /* 0x000fe2000fffe0ff */
[----:B------:R-:W-:Y:S01]  /*0120*/  BSSY.RECONVERGENT B0, `(.L_x_5) ;  /* 0x0000012000007945 */ /* 0x000fe20003800200 */
[----:B------:R-:W-:Y:S01]  /*0130*/  IMAD.MOV.U32 R9, RZ, RZ, R0 ;  /* 0x000000ffff097224 */ /* 0x000fe200078e0000 */
[----:B--2---:R-:W2:Y:S03]  /*0140*/  LDCU UR5, c[0x0][0x388] ;  /* 0x00007100ff0577ac */ /* 0x004ea60008000800 */
[----:B------:R-:W-:-:S13]  /*0150*/  ISETP.NE.AND P0, PT, R7, UR4, PT ;  /* 0x0000000407007c0c */ /* 0x000fda000bf05270 */
.L_x_8:
[----:B--2---:R-:W-:Y:S01]  /*0160*/  VIADD R4, R9, 0x1 ;  /* 0x0000000109047836 */ /* 0x004fe20000000000 */
[----:B------:R-:W-:Y:S04]  /*0170*/  BSSY.RECONVERGENT B1, `(.L_x_6) ;  /* 0x0000009000017945 */ /* 0x000fe80003800200 */
[----:B--2---:R-:W-:-:S13]  /*0180*/  ISETP.GE.AND P1, PT, R4, UR5, PT ;  /* 0x0000000504007c0c */ /* 0x004fda000bf26270 */
[----:B------:R-:W-:Y:S05]  /*0190*/  @P1 BRA `(.L_x_7) ;  /* 0x0000000000181947 */ /* 0x000fea0003800000 */
[----:B-1----:R-:W-:-:S05]  /*01a0*/  IMAD.WIDE R4, R9, 0x4, R2 ;  /* 0x0000000409047825 */ /* 0x002fca00078e0202 */
[----:B0-----:R-:W2:Y:S04]  /*01b0*/  LDG.E R11, desc[UR6][R4.64] ;  /* 0x00000006040b7981 */ /* 0x001ea8000c1e1900 */
[----:B------:R-:W2:Y:S02]  /*01c0*/  LDG.E R10, desc[UR6][R4.64+0x4] ;  /* 0x00000406040a7981 */ /* 0x000ea4000c1e1900 */
[----:B--2---:R-:W-:-:S13]  /*01d0*/  ISETP.GT.AND P1, PT, R11, R10, PT ;  /* 0x0000000a0b00720c */ /* 0x004fda0003f24270 */
[----:B------:R2:W-:Y:S04]  /*01e0*/  @P1 STG.E desc[UR6][R4.64], R10 ;  /* 0x0000000a04001986 */ /* 0x0005e8000c101906 */
[----:B------:R2:W-:Y:S02]  /*01f0*/  @P1 STG.E desc[UR6][R4.64+0x4], R11 ;  /* 0x0000040b04001986 */ /* 0x0005e4000c101906 */
.L_x_7:
[----:B0-----:R-:W-:Y:S05]  /*0200*/  BSYNC.RECONVERGENT B1 ;  /* 0x0000000000017941 */ /* 0x001fea0003800200 */
.L_x_6:
[----:B------:R-:W-:-:S05]  /*0210*/  IMAD.IADD R9, R8, 0x1, R9 ;  /* 0x0000000108097824 */ /* 0x000fca00078e0209 */
[----:B------:R-:W-:-:S13]  /*0220*/  ISETP.GE.AND P1, PT, R9, UR5, PT ;  /* 0x0000000509007c0c */ /* 0x000fda000bf26270 */
[----:B------:R-:W-:Y:S05]  /*0230*/  @!P1 BRA `(.L_x_8) ;  /* 0xfffffffc00c89947 */ /* 0x000fea000383ffff */
[----:B------:R-:W-:Y:S05]  /*0240*/  BSYNC.RECONVERGENT B0 ;  /* 0x0000000000007941 */ /* 0x000fea0003800200 */
.L_x_5:
[----:B------:R-:W-:Y:S01]  /*0250*/  BAR.SYNC.DEFER_BLOCKING 0x0 ;  /* 0x0000000000007b1d */ /* 0x000fe20000010000 */
[----:B------:R-:W-:-:S05]  /*0260*/  ISETP.GE.AND P1, PT, R6, UR5, PT ;  /* 0x0000000506007c0c */ /* 0x000fca000bf26270 */
[----:B------:R-:W-:Y:S08]  /*0270*/  BSSY.RECONVERGENT B0, `(.L_x_9) ;  /* 0x0000013000007945 */ /* 0x000ff00003800200 */
[----:B------:R-:W-:Y:S05]  /*0280*/  @P1 BRA `(.L_x_10) ;  /* 0x0000000000441947 */ /* 0x000fea0003800000 */
[----:B------:R-:W0:Y:S01]  /*0290*/  LDC R12, c[0x0][0x388] ;  /* 0x0000e200ff0c7b82 */ /* 0x000e220000000800 */
[----:B------:R-:W-:-:S07]  /*02a0*/  IMAD.MOV.U32 R9, RZ, RZ, R6 ;  /* 0x000000ffff097224 */ /* 0x000fce00078e0006 */
[----:B--2---:R-:W2:Y:S02]  /*02b0*/  LDC.64 R4, c[0x0][0x380] ;  /* 0x0000e000ff047b82 */ /* 0x004ea40000000a00 */
.L_x_13:
[----:B01----:R-:W-:Y:S01]  /*02c0*/  VIADD R2, R9, 0x1 ;  /* 0x0000000109027836 */ /* 0x003fe20000000000 */
[----:B------:R-:W-:Y:S04]  /*02d0*/  BSSY.RECONVERGENT B1, `(.L_x_11) ;  /* 0x0000009000017945 */ /* 0x000fe80003800200 */
[----:B0-----:R-:W-:-:S13]  /*02e0*/  ISETP.GE.AND P1, PT, R2, R12, PT ;  /* 0x0000000c0200720c */ /* 0x001fda0003f26270 */
[----:B------:R-:W-:Y:S05]  /*02f0*/  @P1 BRA `(.L_x_12) ;  /* 0x0000000000181947 */ /* 0x000fea0003800000 */
[----:B--2---:R-:W-:-:S05]  /*0300*/  IMAD.WIDE R2, R9, 0x4, R4 ;  /* 0x0000000409027825 */ /* 0x004fca00078e0204 */
[----:B------:R-:W2:Y:S04]  /*0310*/  LDG.E R11, desc[UR6][R2.64] ;  /* 0x00000006020b7981 */ /* 0x000ea8000c1e1900 */
[----:B------:R-:W2:Y:S02]  /*0320*/  LDG.E R10, desc[UR6][R2.64+0x4] ;  /* 0x00000406020a7981 */ /* 0x000ea4000c1e1900 */
[----:B--2---:R-:W-:-:S13]  /*0330*/  ISETP.GT.AND P1, PT, R11, R10, PT ;  /* 0x0000000a0b00720c */ /* 0x004fda0003f24270 */
[----:B------:R0:W-:Y:S04]  /*0340*/  @P1 STG.E desc[UR6][R2.64], R10 ;  /* 0x0000000a02001986 */ /* 0x0001e8000c101906 */
[----:B------:R0:W-:Y:S02]  /*0350*/  @P1 STG.E desc[UR6][R2.64+0x4], R11 ;  /* 0x0000040b02001986 */ /* 0x0001e4000c101906 */
.L_x_12:
[----:B------:R-:W-:Y:S05]  /*0360*/  BSYNC.RECONVERGENT B1 ;  /* 0x0000000000017941 */ /* 0x000fea0003800200 */
.L_x_11:
[----:B------:R-:W-:-:S05]  /*0370*/  IMAD.IADD R9, R8, 0x1, R9 ;  /* 0x0000000108097824 */ /* 0x000fca00078e0209 */
[----:B------:R-:W-:-:S13]  /*0380*/  ISETP.GE.AND P1, PT, R9, R12, PT ;  /* 0x0000000c0900720c */ /* 0x000fda0003f26270 */
[----:B------:R-:W-:Y:S05]  /*0390*/  @!P1 BRA `(.L_x_13) ;  /* 0xfffffffc00c89947 */ /* 0x000fea000383ffff */
.L_x_10:
[----:B------:R-:W-:Y:S05]  /*03a0*/  BSYNC.RECONVERGENT B0 ;  /* 0x0000000000007941 */ /* 0x000fea0003800200 */
.L_x_9:
[----:B------:R-:W-:Y:S06]  /*03b0*/  BAR.SYNC.DEFER_BLOCKING 0x0 ;  /* 0x0000000000007b1d */ /* 0x000fec0000010000 */
[----:B------:R-:W-:Y:S05]  /*03c0*/  @P0 BRA `(.L_x_14) ;  /* 0xfffffffc004c0947 */ /* 0x000fea000383ffff */
[----:B------:R-:W-:Y:S05]  /*03d0*/  EXIT ;  /* 0x000000000000794d */ /* 0x000fea0003800000 */
.L_x_15:
        /* <DEDUP_REMOVED lines=10> */
.L_x_17:


//--------------------- .nv.shared.reserved.0     --------------------------
	.section	.nv.shared.reserved.0,"aw",@nobits
	.weak		__nv_reservedSMEM_offset_0_alias
	.size		__nv_reservedSMEM_offset_0_alias, 0, 64
	.other		__nv_reservedSMEM_offset_0_alias,@"STO_CUDA_RESERVED_SHARED STV_DEFAULT"
__nv_reservedSMEM_offset_0_alias:
	.zero		0
	.zero		64


//--------------------- .nv.constant0._Z11oddeven_gpuPij --------------------------
	.section	.nv.constant0._Z11oddeven_gpuPij,"a",@progbits
	.sectionflags	@""
	.align	4
.nv.constant0._Z11oddeven_gpuPij:
	.zero		908


//--------------------- .nv.constant0._Z10oddEvenGPUPii --------------------------
	.section	.nv.constant0._Z10oddEvenGPUPii,"a",@progbits
	.sectionflags	@""
	.align	4
.nv.constant0._Z10oddEvenGPUPii:
	.zero		908


//--------------------- SYMBOLS --------------------------

	.type		.nv.reservedSmem.offset0,@object
	.size		.nv.reservedSmem.offset0,0x4
